//
// Generated by NVIDIA NVVM Compiler
//
// Compiler Build ID: CL-36424714
// Cuda compilation tools, release 13.0, V13.0.88
// Based on NVVM 20.0.0
//

.version 9.0
.target sm_100
.address_size 64

	// .globl	_Z14print_from_gpuv
.extern .func  (.param .b32 func_retval0) vprintf
(
	.param .b64 vprintf_param_0,
	.param .b64 vprintf_param_1
)
;
.global .align 1 .b8 $str[49] = {72, 101, 108, 108, 111, 32, 87, 111, 114, 100, 108, 33, 32, 102, 114, 111, 109, 32, 116, 104, 114, 101, 97, 100, 32, 91, 37, 100, 44, 37, 100, 44, 37, 100, 93, 32, 70, 114, 111, 109, 32, 100, 101, 118, 105, 99, 101, 10};

.visible .entry _Z14print_from_gpuv()
{
	.local .align 8 .b8 	__local_depot0[16];
	.reg .b64 	%SP;
	.reg .b64 	%SPL;
	.reg .b32 	%r<6>;
	.reg .b64 	%rd<5>;

	mov.u64 	%SPL, __local_depot0;
	cvta.local.u64 	%SP, %SPL;
	add.u64 	%rd1, %SP, 0;
	add.u64 	%rd2, %SPL, 0;
	mov.u32 	%r1, %ctaid.x;
	mov.u32 	%r2, %ctaid.y;
	mov.u32 	%r3, %ctaid.z;
	st.local.v2.u32 	[%rd2], {%r1, %r2};
	st.local.u32 	[%rd2+8], %r3;
	mov.u64 	%rd3, $str;
	cvta.global.u64 	%rd4, %rd3;
	{ // callseq 0, 0
	.param .b64 param0;
	st.param.b64 	[param0], %rd4;
	.param .b64 param1;
	st.param.b64 	[param1], %rd1;
	.param .b32 retval0;
	call.uni (retval0), 
	vprintf, 
	(
	param0, 
	param1
	);
	ld.param.b32 	%r4, [retval0];
	} // callseq 0
	ret;

}


// ===== COMPILED SASS (sm_100) =====

	.target	sm_100

	.elftype	@"ET_EXEC"


//--------------------- .note.nv.tkinfo           --------------------------
	.section	.note.nv.tkinfo,"",@"SHT_NOTE"
	.sectionflags	@"SHF_NOTE_NV_TKINFO"
	.tkinfo
        /*0018*/ 	.word	0x00000002
        /*0030*/ 	.string	""
        /*0030*/ 	.string	"ptxas"
        /*0030*/ 	.string	"Cuda compilation tools, release 13.0, V13.0.88"
        /*0030*/ 	.string	"Build cuda_13.0.r13.0/compiler.36424714_0"
        /*0030*/ 	.string	"-arch sm_100 -m 64 "



//--------------------- .note.nv.cuinfo           --------------------------
	.section	.note.nv.cuinfo,"",@"SHT_NOTE"
	.sectionflags	@"SHF_NOTE_NV_CUINFO"
        /*0018*/ 	.short	0x0002
        /*001a*/ 	.short	0x0064
        /*001c*/ 	.short	0x0082
	.zero		2


//--------------------- .nv.info                  --------------------------
	.section	.nv.info,"",@"SHT_CUDA_INFO"
	.align	4


	//----- nvinfo : EIATTR_REGCOUNT
	.align		4
        /*0000*/ 	.byte	0x04, 0x2f
        /*0002*/ 	.short	(.L_2 - .L_1)
	.align		4
.L_1:
        /*0004*/ 	.word	index@(_Z14print_from_gpuv)
        /*0008*/ 	.word	0x00000018


	//----- nvinfo : EIATTR_FRAME_SIZE
	.align		4
.L_2:
        /*000c*/ 	.byte	0x04, 0x11
        /*000e*/ 	.short	(.L_4 - .L_3)
	.align		4
.L_3:
        /*0010*/ 	.word	index@(_Z14print_from_gpuv)
        /*0014*/ 	.word	0x00000010


	//----- nvinfo : EIATTR_MIN_STACK_SIZE
	.align		4
.L_4:
        /*0018*/ 	.byte	0x04, 0x12
        /*001a*/ 	.short	(.L_6 - .L_5)
	.align		4
.L_5:
        /*001c*/ 	.word	index@(_Z14print_from_gpuv)
        /*0020*/ 	.word	0x00000010
.L_6:


//--------------------- .nv.compat                --------------------------
	.section	.nv.compat,"",@"SHT_CUDA_COMPAT_INFO"
	.align	4
        /*0000*/ 	.byte	0x02, 0x09, 0x00, 0x00, 0x02, 0x02, 0x01, 0x00, 0x02, 0x05, 0x05, 0x00, 0x03, 0x07, 0x01, 0x01
        /*0010*/ 	.byte	0x02, 0x03, 0x00, 0x00, 0x02, 0x06, 0x01, 0x00, 0x04, 0x0b, 0x08, 0x00, 0x09, 0x00, 0x00, 0x00
        /*0020*/ 	.byte	0x00, 0x00, 0x00, 0x00


//--------------------- .nv.info._Z14print_from_gpuv --------------------------
	.section	.nv.info._Z14print_from_gpuv,"",@"SHT_CUDA_INFO"
	.sectionflags	@""
	.align	4


	//----- nvinfo : EIATTR_CUDA_API_VERSION
	.align		4
        /*0000*/ 	.byte	0x04, 0x37
        /*0002*/ 	.short	(.L_8 - .L_7)
.L_7:
        /*0004*/ 	.word	0x00000082


	//----- nvinfo : EIATTR_SPARSE_MMA_MASK
	.align		4
.L_8:
        /*0008*/ 	.byte	0x03, 0x50
        /*000a*/ 	.short	0x0000


	//----- nvinfo : EIATTR_MAXREG_COUNT
	.align		4
        /*000c*/ 	.byte	0x03, 0x1b
        /*000e*/ 	.short	0x00ff


	//----- nvinfo : EIATTR_EXTERNS
	.align		4
        /*0010*/ 	.byte	0x04, 0x0f
        /*0012*/ 	.short	(.L_10 - .L_9)


	//   ....[0]....
	.align		4
.L_9:
        /*0014*/ 	.word	index@(vprintf)


	//----- nvinfo : EIATTR_MERCURY_ISA_VERSION
	.align		4
.L_10:
        /*0018*/ 	.byte	0x03, 0x5f
        /*001a*/ 	.short	0x0101


	//----- nvinfo : EIATTR_VRC_CTA_INIT_COUNT
	.align		4
        /*001c*/ 	.byte	0x02, 0x4a
	.zero		1
	.zero		1


	//----- nvinfo : EIATTR_SYSCALL_OFFSETS
	.align		4
        /*0020*/ 	.byte	0x04, 0x46
        /*0022*/ 	.short	(.L_12 - .L_11)


	//   ....[0]....
.L_11:
        /*0024*/ 	.word	0x00000110


	//----- nvinfo : EIATTR_EXIT_INSTR_OFFSETS
	.align		4
.L_12:
        /*0028*/ 	.byte	0x04, 0x1c
        /*002a*/ 	.short	(.L_14 - .L_13)


	//   ....[0]....
.L_13:
        /*002c*/ 	.word	0x00000120


	//----- nvinfo : EIATTR_SW_WAR
	.align		4
.L_14:
        /*0030*/ 	.byte	0x04, 0x36
        /*0032*/ 	.short	(.L_16 - .L_15)
.L_15:
        /*0034*/ 	.word	0x00000008
.L_16:


//--------------------- .nv.callgraph             --------------------------
	.section	.nv.callgraph,"",@"SHT_CUDA_CALLGRAPH"
	.align	4
	.sectionentsize	8
	.align		4
        /*0000*/ 	.word	0x00000000
	.align		4
        /*0004*/ 	.word	0xffffffff
	.align		4
        /*0008*/ 	.word	index@(_Z14print_from_gpuv)
	.align		4
        /*000c*/ 	.word	index@(vprintf)
	.align		4
        /*0010*/ 	.word	0x00000000
	.align		4
        /*0014*/ 	.word	0xfffffffe
	.align		4
        /*0018*/ 	.word	0x00000000
	.align		4
        /*001c*/ 	.word	0xfffffffd
	.align		4
        /*0020*/ 	.word	0x00000000
	.align		4
        /*0024*/ 	.word	0xfffffffc


//--------------------- .nv.constant4             --------------------------
	.section	.nv.constant4,"a",@progbits
	.align	8
	.align		8
.nv.constant4:
        /*0000*/ 	.dword	vprintf
	.align		8
        /*0008*/ 	.dword	$str


//--------------------- .text._Z14print_from_gpuv --------------------------
	.section	.text._Z14print_from_gpuv,"ax",@progbits
	.align	128
        .global         _Z14print_from_gpuv
        .type           _Z14print_from_gpuv,@function
        .size           _Z14print_from_gpuv,(.L_x_2 - _Z14print_from_gpuv)
        .other          _Z14print_from_gpuv,@"STO_CUDA_ENTRY STV_DEFAULT"
_Z14print_from_gpuv:
.text._Z14print_from_gpuv:
[----:B------:R-:W0:Y:S01]  /*0000*/  LDC R1, c[0x0][0x37c] ;  /* 0x0000df00ff017b82 */ /* 0x000e220000000800 */
[----:B------:R-:W1:Y:S01]  /*0010*/  S2R R8, SR_CTAID.X ;  /* 0x0000000000087919 */ /* 0x000e620000002500 */
[----:B0-----:R-:W-:Y:S01]  /*0020*/  VIADD R1, R1, 0xfffffff0 ;  /* 0xfffffff001017836 */ /* 0x001fe20000000000 */
[----:B------:R-:W-:Y:S01]  /*0030*/  MOV R0, 0x0 ;  /* 0x0000000000007802 */ /* 0x000fe20000000f00 */
[----:B------:R-:W0:Y:S01]  /*0040*/  LDCU UR4, c[0x0][0x2f8] ;  /* 0x00005f00ff0477ac */ /* 0x000e220008000800 */
[----:B------:R-:W1:Y:S03]  /*0050*/  S2R R9, SR_CTAID.Y ;  /* 0x0000000000097919 */ /* 0x000e660000002600 */
[----:B------:R2:W3:Y:S01]  /*0060*/  LDC.64 R2, c[0x4][R0] ;  /* 0x0100000000027b82 */ /* 0x0004e20000000a00 */
[----:B------:R-:W4:Y:S01]  /*0070*/  LDCU.64 UR6, c[0x4][0x8] ;  /* 0x01000100ff0677ac */ /* 0x000f220008000a00 */
[----:B------:R-:W5:Y:S01]  /*0080*/  S2R R10, SR_CTAID.Z ;  /* 0x00000000000a7919 */ /* 0x000f620000002700 */
[----:B------:R-:W2:Y:S01]  /*0090*/  LDCU UR5, c[0x0][0x2fc] ;  /* 0x00005f80ff0577ac */ /* 0x000ea20008000800 */
[----:B0-----:R-:W-:Y:S01]  /*00a0*/  IADD3 R6, P0, PT, R1, UR4, RZ ;  /* 0x0000000401067c10 */ /* 0x001fe2000ff1e0ff */
[----:B----4-:R-:W-:Y:S01]  /*00b0*/  IMAD.U32 R4, RZ, RZ, UR6 ;  /* 0x00000006ff047e24 */ /* 0x010fe2000f8e00ff */
[----:B------:R-:W-:-:S03]  /*00c0*/  MOV R5, UR7 ;  /* 0x0000000700057c02 */ /* 0x000fc60008000f00 */
[----:B--2---:R-:W-:Y:S01]  /*00d0*/  IMAD.X R7, RZ, RZ, UR5, P0 ;  /* 0x00000005ff077e24 */ /* 0x004fe200080e06ff */
[----:B-1----:R0:W-:Y:S04]  /*00e0*/  STL.64 [R1], R8 ;  /* 0x0000000801007387 */ /* 0x0021e80000100a00 */
[----:B-----5:R0:W-:Y:S03]  /*00f0*/  STL [R1+0x8], R10 ;  /* 0x0000080a01007387 */ /* 0x0201e60000100800 */
[----:B------:R-:W-:-:S07]  /*0100*/  LEPC R20, `(.L_x_0) ;  /* 0x000000001014794e */ /* 0x000fce0000000000 */
[----:B0--3--:R-:W-:Y:S05]  /*0110*/  CALL.ABS.NOINC R2 ;  /* 0x0000000002007343 */ /* 0x009fea0003c00000 */
.L_x_0:
[----:B------:R-:W-:Y:S05]  /*0120*/  EXIT ;  /* 0x000000000000794d */ /* 0x000fea0003800000 */
.L_x_1:
[----:B------:R-:W-:-:S00]  /*0130*/  BRA `(.L_x_1) ;  /* 0xfffffffc00fc7947 */ /* 0x000fc0000383ffff */
[----:B------:R-:W-:-:S00]  /*0140*/  NOP ;  /* 0x0000000000007918 */ /* 0x000fc00000000000 */
        /* <DEDUP_REMOVED lines=11> */
.L_x_2:


//--------------------- .nv.global.init           --------------------------
	.section	.nv.global.init,"aw",@progbits
.nv.global.init:
	.type		$str,@object
	.size		$str,(.L_0 - $str)
$str:
        /*0000*/ 	.byte	0x48, 0x65, 0x6c, 0x6c, 0x6f, 0x20, 0x57, 0x6f, 0x72, 0x64, 0x6c, 0x21, 0x20, 0x66, 0x72, 0x6f
        /*0010*/ 	.byte	0x6d, 0x20, 0x74, 0x68, 0x72, 0x65, 0x61, 0x64, 0x20, 0x5b, 0x25, 0x64, 0x2c, 0x25, 0x64, 0x2c
        /*0020*/ 	.byte	0x25, 0x64, 0x5d, 0x20, 0x46, 0x72, 0x6f, 0x6d, 0x20, 0x64, 0x65, 0x76, 0x69, 0x63, 0x65, 0x0a
        /*0030*/ 	.byte	0x00
.L_0:


//--------------------- .nv.shared.reserved.0     --------------------------
	.section	.nv.shared.reserved.0,"aw",@nobits
	.weak		__nv_reservedSMEM_offset_0_alias
	.size		__nv_reservedSMEM_offset_0_alias, 0, 64
	.other		__nv_reservedSMEM_offset_0_alias,@"STO_CUDA_RESERVED_SHARED STV_DEFAULT"
__nv_reservedSMEM_offset_0_alias:
	.zero		0
	.zero		64


//--------------------- .nv.constant0._Z14print_from_gpuv --------------------------
	.section	.nv.constant0._Z14print_from_gpuv,"a",@progbits
	.sectionflags	@""
	.align	4
.nv.constant0._Z14print_from_gpuv:
	.zero		896


//--------------------- SYMBOLS --------------------------

	.type		.nv.reservedSmem.offset0,@object
	.size		.nv.reservedSmem.offset0,0x4
	.type		vprintf,@function
